	.headerflags	@"EF_CUDA_TEXMODE_UNIFIED EF_CUDA_64BIT_ADDRESS EF_CUDA_ACCELERATORS EF_CUDA_SM90 EF_CUDA_VIRTUAL_SM(EF_CUDA_SM90)"
	.elftype	@"ET_EXEC"


//--------------------- .nv.info                  --------------------------
	.section	.nv.info,"",@"SHT_CUDA_INFO"
	.align	4


	//----- nvinfo : EIATTR_REGCOUNT
	.align		4
        /*0000*/ 	.byte	0x04, 0x2f
        /*0002*/ 	.short	(.L_1 - .L_0)
	.align		4
.L_0:
        /*0004*/ 	.word	index@(triton_poi_fused_convolution_14)
        /*0008*/ 	.word	0x0000001b


	//----- nvinfo : EIATTR_MIN_STACK_SIZE
	.align		4
.L_1:
        /*000c*/ 	.byte	0x04, 0x12
        /*000e*/ 	.short	(.L_3 - .L_2)
	.align		4
.L_2:
        /*0010*/ 	.word	index@(triton_poi_fused_convolution_14)
        /*0014*/ 	.word	0x00000000


	//----- nvinfo : EIATTR_FRAME_SIZE
	.align		4
.L_3:
        /*0018*/ 	.byte	0x04, 0x11
        /*001a*/ 	.short	(.L_5 - .L_4)
	.align		4
.L_4:
        /*001c*/ 	.word	index@(triton_poi_fused_convolution_14)
        /*0020*/ 	.word	0x00000000


	//----- nvinfo : EIATTR_MIN_STACK_SIZE
	.align		4
.L_5:
        /*0024*/ 	.byte	0x04, 0x12
        /*0026*/ 	.short	(.L_7 - .L_6)
	.align		4
.L_6:
        /*0028*/ 	.word	index@(triton_poi_fused_convolution_14)
        /*002c*/ 	.word	0x00000000
.L_7:


//--------------------- .nv.info.triton_poi_fused_convolution_14 --------------------------
	.section	.nv.info.triton_poi_fused_convolution_14,"",@"SHT_CUDA_INFO"
	.sectionflags	@""
	.align	4


	//----- nvinfo : EIATTR_CUDA_API_VERSION
	.align		4
        /*0000*/ 	.byte	0x04, 0x37
        /*0002*/ 	.short	(.L_9 - .L_8)
.L_8:
        /*0004*/ 	.word	0x0000007c


	//----- nvinfo : EIATTR_KPARAM_INFO
	.align		4
.L_9:
        /*0008*/ 	.byte	0x04, 0x17
        /*000a*/ 	.short	(.L_11 - .L_10)
.L_10:
        /*000c*/ 	.word	0x00000000
        /*0010*/ 	.short	0x0004
        /*0012*/ 	.short	0x001c
        /*0014*/ 	.byte	0x00, 0xf0, 0x11, 0x00


	//----- nvinfo : EIATTR_KPARAM_INFO
	.align		4
.L_11:
        /*0018*/ 	.byte	0x04, 0x17
        /*001a*/ 	.short	(.L_13 - .L_12)
.L_12:
        /*001c*/ 	.word	0x00000000
        /*0020*/ 	.short	0x0003
        /*0022*/ 	.short	0x0018
        /*0024*/ 	.byte	0x00, 0xf0, 0x11, 0x00


	//----- nvinfo : EIATTR_KPARAM_INFO
	.align		4
.L_13:
        /*0028*/ 	.byte	0x04, 0x17
        /*002a*/ 	.short	(.L_15 - .L_14)
.L_14:
        /*002c*/ 	.word	0x00000000
        /*0030*/ 	.short	0x0002
        /*0032*/ 	.short	0x0010
        /*0034*/ 	.byte	0x00, 0xf4, 0x21, 0x00


	//----- nvinfo : EIATTR_KPARAM_INFO
	.align		4
.L_15:
        /*0038*/ 	.byte	0x04, 0x17
        /*003a*/ 	.short	(.L_17 - .L_16)
.L_16:
        /*003c*/ 	.word	0x00000000
        /*0040*/ 	.short	0x0001
        /*0042*/ 	.short	0x0008
        /*0044*/ 	.byte	0x00, 0xf4, 0x21, 0x00


	//----- nvinfo : EIATTR_KPARAM_INFO
	.align		4
.L_17:
        /*0048*/ 	.byte	0x04, 0x17
        /*004a*/ 	.short	(.L_19 - .L_18)
.L_18:
        /*004c*/ 	.word	0x00000000
        /*0050*/ 	.short	0x0000
        /*0052*/ 	.short	0x0000
        /*0054*/ 	.byte	0x00, 0xf4, 0x21, 0x00


	//----- nvinfo : EIATTR_SPARSE_MMA_MASK
	.align		4
.L_19:
        /*0058*/ 	.byte	0x03, 0x50
        /*005a*/ 	.short	0x0000


	//----- nvinfo : EIATTR_MAXREG_COUNT
	.align		4
        /*005c*/ 	.byte	0x03, 0x1b
        /*005e*/ 	.short	0x00ff


	//----- nvinfo : EIATTR_EXIT_INSTR_OFFSETS
	.align		4
        /*0060*/ 	.byte	0x04, 0x1c
        /*0062*/ 	.short	(.L_21 - .L_20)


	//   ....[0]....
.L_20:
        /*0064*/ 	.word	0x00000520


	//   ....[1]....
        /*0068*/ 	.word	0x000005a0


	//----- nvinfo : EIATTR_REQNTID
	.align		4
.L_21:
        /*006c*/ 	.byte	0x04, 0x10
        /*006e*/ 	.short	(.L_23 - .L_22)
.L_22:
        /*0070*/ 	.word	0x00000080
        /*0074*/ 	.word	0x00000001
        /*0078*/ 	.word	0x00000001


	//----- nvinfo : EIATTR_CBANK_PARAM_SIZE
	.align		4
.L_23:
        /*007c*/ 	.byte	0x03, 0x19
        /*007e*/ 	.short	0x0020


	//----- nvinfo : EIATTR_PARAM_CBANK
	.align		4
        /*0080*/ 	.byte	0x04, 0x0a
        /*0082*/ 	.short	(.L_25 - .L_24)
	.align		4
.L_24:
        /*0084*/ 	.word	index@(.nv.constant0.triton_poi_fused_convolution_14)
        /*0088*/ 	.short	0x0210
        /*008a*/ 	.short	0x0020


	//----- nvinfo : EIATTR_SW_WAR
	.align		4
.L_25:
        /*008c*/ 	.byte	0x04, 0x36
        /*008e*/ 	.short	(.L_27 - .L_26)
.L_26:
        /*0090*/ 	.word	0x00000008
.L_27:


//--------------------- .nv.callgraph             --------------------------
	.section	.nv.callgraph,"",@"SHT_CUDA_CALLGRAPH"
	.align	4
	.sectionentsize	8
	.align		4
        /*0000*/ 	.word	0x00000000
	.align		4
        /*0004*/ 	.word	0xffffffff
	.align		4
        /*0008*/ 	.word	0x00000000
	.align		4
        /*000c*/ 	.word	0xfffffffe
	.align		4
        /*0010*/ 	.word	0x00000000
	.align		4
        /*0014*/ 	.word	0xfffffffd
	.align		4
        /*0018*/ 	.word	0x00000000
	.align		4
        /*001c*/ 	.word	0xfffffffc


//--------------------- .text.triton_poi_fused_convolution_14 --------------------------
	.section	.text.triton_poi_fused_convolution_14,"ax",@progbits
	.sectionflags	@"SHF_BARRIERS=1"
	.align	128
        .global         triton_poi_fused_convolution_14
        .type           triton_poi_fused_convolution_14,@function
        .size           triton_poi_fused_convolution_14,(.L_x_1 - triton_poi_fused_convolution_14)
        .other          triton_poi_fused_convolution_14,@"STO_CUDA_ENTRY STV_DEFAULT"
triton_poi_fused_convolution_14:
.text.triton_poi_fused_convolution_14:
[----:B------:R-:W0:Y:S02]  /*0000*/  LDC R1, c[0x0][0x28] ;  /* 0x00000a00ff017b82 */ /* 0x000e240000000800 */
[----:B------:R-:W1:Y:S01]  /*0010*/  S2R R3, SR_CTAID.Y ;  /* 0x0000000000037919 */ /* 0x000e620000002600 */
[----:B------:R-:W2:Y:S01]  /*0020*/  LDC.64 R18, c[0x0][0x218] ;  /* 0x00008600ff127b82 */ /* 0x000ea20000000a00 */
[----:B------:R-:W-:Y:S02]  /*0030*/  CS2R R6, SRZ ;  /* 0x0000000000067805 */ /* 0x000fe4000001ff00 */
[----:B------:R-:W-:Y:S01]  /*0040*/  CS2R R10, SRZ ;  /* 0x00000000000a7805 */ /* 0x000fe2000001ff00 */
[----:B------:R-:W3:Y:S01]  /*0050*/  S2R R0, SR_TID.X ;  /* 0x0000000000007919 */ /* 0x000ee20000002100 */
[----:B------:R-:W-:Y:S01]  /*0060*/  ULDC.64 UR6, c[0x0][0x208] ;  /* 0x0000820000067ab9 */ /* 0x000fe20000000a00 */
[----:B------:R-:W4:Y:S02]  /*0070*/  S2R R2, SR_CTAID.X ;  /* 0x0000000000027919 */ /* 0x000f240000002500 */
[----:B------:R-:W5:Y:S01]  /*0080*/  LDC.64 R12, c[0x0][0x210] ;  /* 0x00008400ff0c7b82 */ /* 0x000f620000000a00 */
[----:B-1----:R-:W-:-:S04]  /*0090*/  IMAD.SHL.U32 R3, R3, 0x4, RZ ;  /* 0x0000000403037824 */ /* 0x002fc800078e00ff */
[C---:B------:R-:W-:Y:S01]  /*00a0*/  IMAD.HI R4, R3.reuse, 0x66666667, RZ ;  /* 0x6666666703047827 */ /* 0x040fe200078e02ff */
[----:B---3--:R-:W-:Y:S02]  /*00b0*/  LOP3.LUT R17, R0, 0x7f, RZ, 0xc0, !PT ;  /* 0x0000007f00117812 */ /* 0x008fe400078ec0ff */
[----:B------:R-:W-:Y:S02]  /*00c0*/  ISETP.GE.AND P2, PT, R3, 0x500, PT ;  /* 0x000005000300780c */ /* 0x000fe40003f46270 */
[----:B------:R-:W-:Y:S02]  /*00d0*/  SHF.R.U32.HI R5, RZ, 0x1f, R4 ;  /* 0x0000001fff057819 */ /* 0x000fe40000011604 */
[----:B----4-:R-:W-:Y:S02]  /*00e0*/  PRMT R14, R17, 0x6540, R2 ;  /* 0x00006540110e7816 */ /* 0x010fe40000000002 */
[----:B------:R-:W-:Y:S02]  /*00f0*/  LEA.HI.SX32 R4, R4, R5, 0x19 ;  /* 0x0000000504047211 */ /* 0x000fe400078fcaff */
[----:B------:R-:W-:-:S02]  /*0100*/  LOP3.LUT R8, R14, 0x80, RZ, 0xfc, !PT ;  /* 0x000000800e087812 */ /* 0x000fc400078efcff */
[----:B------:R-:W-:Y:S01]  /*0110*/  ISETP.LT.AND P0, PT, R14, 0xb0, !P2 ;  /* 0x000000b00e00780c */ /* 0x000fe20005701270 */
[----:B------:R-:W-:Y:S01]  /*0120*/  IMAD R5, R4, -0x140, R3 ;  /* 0xfffffec004057824 */ /* 0x000fe200078e0203 */
[----:B------:R-:W-:-:S03]  /*0130*/  ISETP.LT.AND P1, PT, R8, 0xb0, !P2 ;  /* 0x000000b00800780c */ /* 0x000fc60005721270 */
[----:B------:R-:W-:Y:S02]  /*0140*/  IMAD R15, R4, 0xdc00, R5 ;  /* 0x0000dc00040f7824 */ /* 0x000fe400078e0205 */
[----:B--2---:R-:W-:Y:S01]  /*0150*/  IMAD.WIDE R18, R5, 0x4, R18 ;  /* 0x0000000405127825 */ /* 0x004fe200078e0212 */
[----:B------:R-:W-:-:S03]  /*0160*/  CS2R R4, SRZ ;  /* 0x0000000000047805 */ /* 0x000fc6000001ff00 */
[--C-:B------:R-:W-:Y:S01]  /*0170*/  IMAD R23, R8, 0x140, R15.reuse ;  /* 0x0000014008177824 */ /* 0x100fe200078e020f */
[----:B------:R-:W-:Y:S01]  /*0180*/  CS2R R8, SRZ ;  /* 0x0000000000087805 */ /* 0x000fe2000001ff00 */
[----:B------:R-:W-:Y:S01]  /*0190*/  IMAD R21, R14, 0x140, R15 ;  /* 0x000001400e157824 */ /* 0x000fe200078e020f */
[----:B------:R-:W-:Y:S01]  /*01a0*/  CS2R R14, SRZ ;  /* 0x00000000000e7805 */ /* 0x000fe2000001ff00 */
[----:B-----5:R-:W-:-:S03]  /*01b0*/  IMAD.WIDE R22, R23, 0x4, R12 ;  /* 0x0000000417167825 */ /* 0x020fc600078e020c */
[----:B------:R-:W2:Y:S01]  /*01c0*/  @!P2 LDG.E.EL.128 R8, desc[UR6][R18.64] ;  /* 0x000000061208a981 */ /* 0x000ea2000c2e1d00 */
[----:B------:R-:W-:Y:S01]  /*01d0*/  IMAD.WIDE R20, R21, 0x4, R12 ;  /* 0x0000000415147825 */ /* 0x000fe200078e020c */
[----:B------:R-:W-:Y:S02]  /*01e0*/  CS2R R12, SRZ ;  /* 0x00000000000c7805 */ /* 0x000fe4000001ff00 */
[----:B------:R-:W2:Y:S04]  /*01f0*/  @P1 LDG.E.EL.128 R4, desc[UR6][R22.64] ;  /* 0x0000000616041981 */ /* 0x000ea8000c2e1d00 */
[----:B------:R-:W3:Y:S01]  /*0200*/  @P0 LDG.E.EL.128 R12, desc[UR6][R20.64] ;  /* 0x00000006140c0981 */ /* 0x000ee2000c2e1d00 */
[----:B------:R-:W1:Y:S01]  /*0210*/  S2UR UR5, SR_CgaCtaId ;  /* 0x00000000000579c3 */ /* 0x000e620000008800 */
[----:B------:R-:W-:Y:S01]  /*0220*/  UMOV UR4, 0x400 ;  /* 0x0000040000047882 */ /* 0x000fe20000000000 */
[----:B------:R-:W-:Y:S01]  /*0230*/  IMAD.SHL.U32 R16, R0, 0x4, RZ ;  /* 0x0000000400107824 */ /* 0x000fe200078e00ff */
[----:B-1----:R-:W-:-:S06]  /*0240*/  UPRMT UR4, UR5, 0x654, UR4 ;  /* 0x0000065405047896 */ /* 0x002fcc0008000004 */
[----:B------:R-:W-:Y:S01]  /*0250*/  LEA R17, R17, UR4, 0x2 ;  /* 0x0000000411117c11 */ /* 0x000fe2000f8e10ff */
[----:B--2---:R-:W-:Y:S01]  /*0260*/  FADD R6, R10, R6 ;  /* 0x000000060a067221 */ /* 0x004fe20000000000 */
[----:B------:R-:W-:Y:S01]  /*0270*/  FADD R4, R8, R4 ;  /* 0x0000000408047221 */ /* 0x000fe20000000000 */
[----:B------:R-:W-:Y:S01]  /*0280*/  FADD R22, R9, R5 ;  /* 0x0000000509167221 */ /* 0x000fe20000000000 */
[----:B------:R-:W-:Y:S01]  /*0290*/  FADD R24, R11, R7 ;  /* 0x000000070b187221 */ /* 0x000fe20000000000 */
[----:B---3--:R-:W-:Y:S01]  /*02a0*/  FADD R14, R10, R14 ;  /* 0x0000000e0a0e7221 */ /* 0x008fe20000000000 */
[----:B------:R-:W-:Y:S01]  /*02b0*/  FADD R18, R8, R12 ;  /* 0x0000000c08127221 */ /* 0x000fe20000000000 */
[----:B------:R-:W-:Y:S01]  /*02c0*/  FADD R20, R9, R13 ;  /* 0x0000000d09147221 */ /* 0x000fe20000000000 */
[----:B------:R-:W-:Y:S01]  /*02d0*/  FADD R10, R11, R15 ;  /* 0x0000000f0b0a7221 */ /* 0x000fe20000000000 */
[----:B------:R-:W-:Y:S04]  /*02e0*/  STS [R17+0x200], R4 ;  /* 0x0002000411007388 */ /* 0x000fe80000000800 */
[----:B------:R-:W-:Y:S04]  /*02f0*/  STS [R17+0x604], R22 ;  /* 0x0006041611007388 */ /* 0x000fe80000000800 */
[----:B------:R-:W-:Y:S04]  /*0300*/  STS [R17+0xa08], R6 ;  /* 0x000a080611007388 */ /* 0x000fe80000000800 */
[----:B------:R-:W-:Y:S04]  /*0310*/  STS [R17+0xe0c], R24 ;  /* 0x000e0c1811007388 */ /* 0x000fe80000000800 */
[----:B------:R-:W-:Y:S01]  /*0320*/  STS [R17+0x808], R14 ;  /* 0x0008080e11007388 */ /* 0x000fe20000000800 */
[----:B------:R-:W-:Y:S01]  /*0330*/  SHF.R.U32.HI R5, RZ, 0x4, R0 ;  /* 0x00000004ff057819 */ /* 0x000fe20000011600 */
[----:B------:R-:W1:Y:S02]  /*0340*/  LDC.64 R8, c[0x0][0x220] ;  /* 0x00008800ff087b82 */ /* 0x000e640000000a00 */
[----:B------:R-:W-:Y:S04]  /*0350*/  STS [R17], R18 ;  /* 0x0000001211007388 */ /* 0x000fe80000000800 */
[----:B------:R-:W-:Y:S04]  /*0360*/  STS [R17+0x404], R20 ;  /* 0x0004041411007388 */ /* 0x000fe80000000800 */
[----:B------:R-:W-:Y:S01]  /*0370*/  STS [R17+0xc0c], R10 ;  /* 0x000c0c0a11007388 */ /* 0x000fe20000000800 */
[----:B------:R-:W-:-:S02]  /*0380*/  LOP3.LUT R5, R5, 0x4, RZ, 0xc0, !PT ;  /* 0x0000000405057812 */ /* 0x000fc400078ec0ff */
[----:B------:R-:W-:-:S03]  /*0390*/  LOP3.LUT R12, R16, 0x1fc, RZ, 0xc0, !PT ;  /* 0x000001fc100c7812 */ /* 0x000fc600078ec0ff */
[----:B------:R-:W-:-:S04]  /*03a0*/  VIADD R5, R5, UR4 ;  /* 0x0000000405057c36 */ /* 0x000fc80008000000 */
[----:B------:R-:W-:Y:S01]  /*03b0*/  IMAD R13, R12, 0x4, R5 ;  /* 0x000000040c0d7824 */ /* 0x000fe200078e0205 */
[----:B------:R-:W-:Y:S01]  /*03c0*/  BAR.SYNC.DEFER_BLOCKING 0x0 ;  /* 0x0000000000007b1d */ /* 0x000fe20000010000 */
[----:B------:R-:W-:Y:S02]  /*03d0*/  SHF.R.U32.HI R0, RZ, 0x6, R0 ;  /* 0x00000006ff007819 */ /* 0x000fe40000011600 */
[----:B------:R-:W-:Y:S02]  /*03e0*/  LOP3.LUT R11, R16, 0xfc, RZ, 0xc0, !PT ;  /* 0x000000fc100b7812 */ /* 0x000fe400078ec0ff */
[----:B------:R-:W-:Y:S01]  /*03f0*/  SGXT.U32 R0, R0, 0x1 ;  /* 0x000000010000781a */ /* 0x000fe20000000000 */
[----:B------:R-:W-:Y:S04]  /*0400*/  LDS R4, [R13] ;  /* 0x000000000d047984 */ /* 0x000fe80000000800 */
[----:B------:R-:W-:Y:S04]  /*0410*/  LDS R5, [R13+0x4] ;  /* 0x000004000d057984 */ /* 0x000fe80000000800 */
[----:B------:R-:W-:Y:S04]  /*0420*/  LDS R6, [R13+0x8] ;  /* 0x000008000d067984 */ /* 0x000fe80000000800 */
[----:B------:R2:W3:Y:S01]  /*0430*/  LDS R7, [R13+0xc] ;  /* 0x00000c000d077984 */ /* 0x0004e20000000800 */
[----:B------:R-:W-:-:S02]  /*0440*/  PRMT R11, R11, 0x6540, R2 ;  /* 0x000065400b0b7816 */ /* 0x000fc40000000002 */
[----:B------:R-:W-:Y:S02]  /*0450*/  LOP3.LUT R0, R3, R0, RZ, 0xfc, !PT ;  /* 0x0000000003007212 */ /* 0x000fe400078efcff */
[----:B------:R-:W-:Y:S02]  /*0460*/  ISETP.GE.AND P0, PT, R11, 0xb0, PT ;  /* 0x000000b00b00780c */ /* 0x000fe40003f06270 */
[----:B------:R-:W-:Y:S02]  /*0470*/  LOP3.LUT R3, R0, 0x2, RZ, 0xfc, !PT ;  /* 0x0000000200037812 */ /* 0x000fe400078efcff */
[----:B------:R-:W-:Y:S02]  /*0480*/  LOP3.LUT R2, R12, 0x200, RZ, 0xfc, !PT ;  /* 0x000002000c027812 */ /* 0x000fe400078efcff */
[C---:B------:R-:W-:Y:S02]  /*0490*/  ISETP.LT.AND P1, PT, R0.reuse, 0x500, !P0 ;  /* 0x000005000000780c */ /* 0x040fe40004721270 */
[----:B------:R-:W-:Y:S01]  /*04a0*/  ISETP.LT.AND P0, PT, R3, 0x500, !P0 ;  /* 0x000005000300780c */ /* 0x000fe20004701270 */
[----:B------:R-:W-:Y:S01]  /*04b0*/  IMAD R11, R0, 0xb0, R11 ;  /* 0x000000b0000b7824 */ /* 0x000fe200078e020b */
[----:B------:R-:W-:-:S04]  /*04c0*/  SHF.R.U32.HI R2, RZ, 0x6, R2 ;  /* 0x00000006ff027819 */ /* 0x000fc80000011602 */
[----:B------:R-:W-:Y:S01]  /*04d0*/  LOP3.LUT R0, R2, 0xc, RZ, 0xc0, !PT ;  /* 0x0000000c02007812 */ /* 0x000fe200078ec0ff */
[----:B-1----:R-:W-:-:S04]  /*04e0*/  IMAD.WIDE R2, R11, 0x4, R8 ;  /* 0x000000040b027825 */ /* 0x002fc800078e0208 */
[----:B--2---:R-:W-:-:S04]  /*04f0*/  VIADD R13, R0, UR4 ;  /* 0x00000004000d7c36 */ /* 0x004fc80008000000 */
[----:B------:R-:W-:Y:S01]  /*0500*/  IMAD R13, R12, 0x4, R13 ;  /* 0x000000040c0d7824 */ /* 0x000fe200078e020d */
[----:B---3--:R1:W-:Y:S01]  /*0510*/  @P1 STG.E.128 desc[UR6][R2.64], R4 ;  /* 0x0000000402001986 */ /* 0x0083e2000c101d06 */
[----:B------:R-:W-:Y:S05]  /*0520*/  @!P0 EXIT ;  /* 0x000000000000894d */ /* 0x000fea0003800000 */
[----:B-1----:R-:W-:Y:S01]  /*0530*/  LDS R4, [R13+0x800] ;  /* 0x000800000d047984 */ /* 0x002fe20000000800 */
[----:B------:R-:W-:-:S03]  /*0540*/  VIADD R11, R11, 0x160 ;  /* 0x000001600b0b7836 */ /* 0x000fc60000000000 */
[----:B------:R-:W-:Y:S01]  /*0550*/  LDS R5, [R13+0x804] ;  /* 0x000804000d057984 */ /* 0x000fe20000000800 */
[----:B------:R-:W-:-:S03]  /*0560*/  IMAD.WIDE R8, R11, 0x4, R8 ;  /* 0x000000040b087825 */ /* 0x000fc600078e0208 */
[----:B------:R-:W-:Y:S04]  /*0570*/  LDS R6, [R13+0x808] ;  /* 0x000808000d067984 */ /* 0x000fe80000000800 */
[----:B------:R-:W0:Y:S04]  /*0580*/  LDS R7, [R13+0x80c] ;  /* 0x00080c000d077984 */ /* 0x000e280000000800 */
[----:B0-----:R-:W-:Y:S01]  /*0590*/  STG.E.128 desc[UR6][R8.64], R4 ;  /* 0x0000000408007986 */ /* 0x001fe2000c101d06 */
[----:B------:R-:W-:Y:S05]  /*05a0*/  EXIT ;  /* 0x000000000000794d */ /* 0x000fea0003800000 */
.L_x_0:
[----:B------:R-:W-:-:S00]  /*05b0*/  BRA `(.L_x_0) ;  /* 0xfffffffc00fc7947 */ /* 0x000fc0000383ffff */
[----:B------:R-:W-:-:S00]  /*05c0*/  NOP ;  /* 0x0000000000007918 */ /* 0x000fc00000000000 */
        /* <DEDUP_REMOVED lines=11> */
.L_x_1:


//--------------------- .nv.shared.triton_poi_fused_convolution_14 --------------------------
	.section	.nv.shared.triton_poi_fused_convolution_14,"aw",@nobits
	.sectionflags	@""
	.align	16
	.zero		1024


//--------------------- .nv.constant0.triton_poi_fused_convolution_14 --------------------------
	.section	.nv.constant0.triton_poi_fused_convolution_14,"a",@progbits
	.sectionflags	@""
	.align	4
.nv.constant0.triton_poi_fused_convolution_14:
	.zero		560
